//
// Generated by NVIDIA NVVM Compiler
//
// Compiler Build ID: CL-36424714
// Cuda compilation tools, release 13.0, V13.0.88
// Based on NVVM 20.0.0
//

.version 9.0
.target sm_100
.address_size 64

	// .globl	_Z3AOSP8Particlei

.visible .entry _Z3AOSP8Particlei(
	.param .u64 .ptr .align 1 _Z3AOSP8Particlei_param_0,
	.param .u32 _Z3AOSP8Particlei_param_1
)
{
	.reg .pred 	%p<2>;
	.reg .b32 	%r<6>;
	.reg .b32 	%f<3>;
	.reg .b64 	%rd<5>;

	ld.param.u64 	%rd1, [_Z3AOSP8Particlei_param_0];
	ld.param.u32 	%r2, [_Z3AOSP8Particlei_param_1];
	mov.u32 	%r3, %ctaid.x;
	mov.u32 	%r4, %ntid.x;
	mov.u32 	%r5, %tid.x;
	mad.lo.s32 	%r1, %r3, %r4, %r5;
	setp.ge.s32 	%p1, %r1, %r2;
	@%p1 bra 	$L__BB0_2;
	cvta.to.global.u64 	%rd2, %rd1;
	mul.wide.s32 	%rd3, %r1, 12;
	add.s64 	%rd4, %rd2, %rd3;
	ld.global.f32 	%f1, [%rd4];
	add.f32 	%f2, %f1, 0f3F800000;
	st.global.f32 	[%rd4], %f2;
$L__BB0_2:
	ret;

}
	// .globl	_Z3SOAPfi
.visible .entry _Z3SOAPfi(
	.param .u64 .ptr .align 1 _Z3SOAPfi_param_0,
	.param .u32 _Z3SOAPfi_param_1
)
{
	.reg .pred 	%p<2>;
	.reg .b32 	%r<6>;
	.reg .b32 	%f<3>;
	.reg .b64 	%rd<5>;

	ld.param.u64 	%rd1, [_Z3SOAPfi_param_0];
	ld.param.u32 	%r2, [_Z3SOAPfi_param_1];
	mov.u32 	%r3, %ctaid.x;
	mov.u32 	%r4, %ntid.x;
	mov.u32 	%r5, %tid.x;
	mad.lo.s32 	%r1, %r3, %r4, %r5;
	setp.ge.s32 	%p1, %r1, %r2;
	@%p1 bra 	$L__BB1_2;
	cvta.to.global.u64 	%rd2, %rd1;
	mul.wide.s32 	%rd3, %r1, 4;
	add.s64 	%rd4, %rd2, %rd3;
	ld.global.f32 	%f1, [%rd4];
	add.f32 	%f2, %f1, 0f3F800000;
	st.global.f32 	[%rd4], %f2;
$L__BB1_2:
	ret;

}


// ===== COMPILED SASS (sm_100) =====

	.target	sm_100

	.elftype	@"ET_EXEC"


//--------------------- .note.nv.tkinfo           --------------------------
	.section	.note.nv.tkinfo,"",@"SHT_NOTE"
	.sectionflags	@"SHF_NOTE_NV_TKINFO"
	.tkinfo
        /*0018*/ 	.word	0x00000002
        /*0030*/ 	.string	""
        /*0030*/ 	.string	"ptxas"
        /*0030*/ 	.string	"Cuda compilation tools, release 13.0, V13.0.88"
        /*0030*/ 	.string	"Build cuda_13.0.r13.0/compiler.36424714_0"
        /*0030*/ 	.string	"-arch sm_100 -m 64 "



//--------------------- .note.nv.cuinfo           --------------------------
	.section	.note.nv.cuinfo,"",@"SHT_NOTE"
	.sectionflags	@"SHF_NOTE_NV_CUINFO"
        /*0018*/ 	.short	0x0002
        /*001a*/ 	.short	0x0064
        /*001c*/ 	.short	0x0082
	.zero		2


//--------------------- .nv.info                  --------------------------
	.section	.nv.info,"",@"SHT_CUDA_INFO"
	.align	4


	//----- nvinfo : EIATTR_REGCOUNT
	.align		4
        /*0000*/ 	.byte	0x04, 0x2f
        /*0002*/ 	.short	(.L_1 - .L_0)
	.align		4
.L_0:
        /*0004*/ 	.word	index@(_Z3AOSP8Particlei)
        /*0008*/ 	.word	0x00000008


	//----- nvinfo : EIATTR_FRAME_SIZE
	.align		4
.L_1:
        /*000c*/ 	.byte	0x04, 0x11
        /*000e*/ 	.short	(.L_3 - .L_2)
	.align		4
.L_2:
        /*0010*/ 	.word	index@(_Z3AOSP8Particlei)
        /*0014*/ 	.word	0x00000000


	//----- nvinfo : EIATTR_REGCOUNT
	.align		4
.L_3:
        /*0018*/ 	.byte	0x04, 0x2f
        /*001a*/ 	.short	(.L_5 - .L_4)
	.align		4
.L_4:
        /*001c*/ 	.word	index@(_Z3SOAPfi)
        /*0020*/ 	.word	0x00000008


	//----- nvinfo : EIATTR_FRAME_SIZE
	.align		4
.L_5:
        /*0024*/ 	.byte	0x04, 0x11
        /*0026*/ 	.short	(.L_7 - .L_6)
	.align		4
.L_6:
        /*0028*/ 	.word	index@(_Z3SOAPfi)
        /*002c*/ 	.word	0x00000000


	//----- nvinfo : EIATTR_MIN_STACK_SIZE
	.align		4
.L_7:
        /*0030*/ 	.byte	0x04, 0x12
        /*0032*/ 	.short	(.L_9 - .L_8)
	.align		4
.L_8:
        /*0034*/ 	.word	index@(_Z3SOAPfi)
        /*0038*/ 	.word	0x00000000


	//----- nvinfo : EIATTR_MIN_STACK_SIZE
	.align		4
.L_9:
        /*003c*/ 	.byte	0x04, 0x12
        /*003e*/ 	.short	(.L_11 - .L_10)
	.align		4
.L_10:
        /*0040*/ 	.word	index@(_Z3AOSP8Particlei)
        /*0044*/ 	.word	0x00000000
.L_11:


//--------------------- .nv.compat                --------------------------
	.section	.nv.compat,"",@"SHT_CUDA_COMPAT_INFO"
	.align	4
        /*0000*/ 	.byte	0x02, 0x09, 0x00, 0x00, 0x02, 0x02, 0x01, 0x00, 0x02, 0x05, 0x05, 0x00, 0x03, 0x07, 0x01, 0x01
        /*0010*/ 	.byte	0x02, 0x03, 0x00, 0x00, 0x02, 0x06, 0x01, 0x00, 0x04, 0x0b, 0x08, 0x00, 0x09, 0x00, 0x00, 0x00
        /*0020*/ 	.byte	0x00, 0x00, 0x00, 0x00


//--------------------- .nv.info._Z3SOAPfi        --------------------------
	.section	.nv.info._Z3SOAPfi,"",@"SHT_CUDA_INFO"
	.sectionflags	@""
	.align	4


	//----- nvinfo : EIATTR_CUDA_API_VERSION
	.align		4
        /*0000*/ 	.byte	0x04, 0x37
        /*0002*/ 	.short	(.L_13 - .L_12)
.L_12:
        /*0004*/ 	.word	0x00000082


	//----- nvinfo : EIATTR_KPARAM_INFO
	.align		4
.L_13:
        /*0008*/ 	.byte	0x04, 0x17
        /*000a*/ 	.short	(.L_15 - .L_14)
.L_14:
        /*000c*/ 	.word	0x00000000
        /*0010*/ 	.short	0x0001
        /*0012*/ 	.short	0x0008
        /*0014*/ 	.byte	0x00, 0xf0, 0x11, 0x00


	//----- nvinfo : EIATTR_KPARAM_INFO
	.align		4
.L_15:
        /*0018*/ 	.byte	0x04, 0x17
        /*001a*/ 	.short	(.L_17 - .L_16)
.L_16:
        /*001c*/ 	.word	0x00000000
        /*0020*/ 	.short	0x0000
        /*0022*/ 	.short	0x0000
        /*0024*/ 	.byte	0x00, 0xf5, 0x21, 0x00


	//----- nvinfo : EIATTR_SPARSE_MMA_MASK
	.align		4
.L_17:
        /*0028*/ 	.byte	0x03, 0x50
        /*002a*/ 	.short	0x0000


	//----- nvinfo : EIATTR_MAXREG_COUNT
	.align		4
        /*002c*/ 	.byte	0x03, 0x1b
        /*002e*/ 	.short	0x00ff


	//----- nvinfo : EIATTR_MERCURY_ISA_VERSION
	.align		4
        /*0030*/ 	.byte	0x03, 0x5f
        /*0032*/ 	.short	0x0101


	//----- nvinfo : EIATTR_VRC_CTA_INIT_COUNT
	.align		4
        /*0034*/ 	.byte	0x02, 0x4a
	.zero		1
	.zero		1


	//----- nvinfo : EIATTR_EXIT_INSTR_OFFSETS
	.align		4
        /*0038*/ 	.byte	0x04, 0x1c
        /*003a*/ 	.short	(.L_19 - .L_18)


	//   ....[0]....
.L_18:
        /*003c*/ 	.word	0x00000070


	//   ....[1]....
        /*0040*/ 	.word	0x000000e0


	//----- nvinfo : EIATTR_CBANK_PARAM_SIZE
	.align		4
.L_19:
        /*0044*/ 	.byte	0x03, 0x19
        /*0046*/ 	.short	0x000c


	//----- nvinfo : EIATTR_PARAM_CBANK
	.align		4
        /*0048*/ 	.byte	0x04, 0x0a
        /*004a*/ 	.short	(.L_21 - .L_20)
	.align		4
.L_20:
        /*004c*/ 	.word	index@(.nv.constant0._Z3SOAPfi)
        /*0050*/ 	.short	0x0380
        /*0052*/ 	.short	0x000c


	//----- nvinfo : EIATTR_SW_WAR
	.align		4
.L_21:
        /*0054*/ 	.byte	0x04, 0x36
        /*0056*/ 	.short	(.L_23 - .L_22)
.L_22:
        /*0058*/ 	.word	0x00000008
.L_23:


//--------------------- .nv.info._Z3AOSP8Particlei --------------------------
	.section	.nv.info._Z3AOSP8Particlei,"",@"SHT_CUDA_INFO"
	.sectionflags	@""
	.align	4


	//----- nvinfo : EIATTR_CUDA_API_VERSION
	.align		4
        /*0000*/ 	.byte	0x04, 0x37
        /*0002*/ 	.short	(.L_25 - .L_24)
.L_24:
        /*0004*/ 	.word	0x00000082


	//----- nvinfo : EIATTR_KPARAM_INFO
	.align		4
.L_25:
        /*0008*/ 	.byte	0x04, 0x17
        /*000a*/ 	.short	(.L_27 - .L_26)
.L_26:
        /*000c*/ 	.word	0x00000000
        /*0010*/ 	.short	0x0001
        /*0012*/ 	.short	0x0008
        /*0014*/ 	.byte	0x00, 0xf0, 0x11, 0x00


	//----- nvinfo : EIATTR_KPARAM_INFO
	.align		4
.L_27:
        /*0018*/ 	.byte	0x04, 0x17
        /*001a*/ 	.short	(.L_29 - .L_28)
.L_28:
        /*001c*/ 	.word	0x00000000
        /*0020*/ 	.short	0x0000
        /*0022*/ 	.short	0x0000
        /*0024*/ 	.byte	0x00, 0xf5, 0x21, 0x00


	//----- nvinfo : EIATTR_SPARSE_MMA_MASK
	.align		4
.L_29:
        /*0028*/ 	.byte	0x03, 0x50
        /*002a*/ 	.short	0x0000


	//----- nvinfo : EIATTR_MAXREG_COUNT
	.align		4
        /*002c*/ 	.byte	0x03, 0x1b
        /*002e*/ 	.short	0x00ff


	//----- nvinfo : EIATTR_MERCURY_ISA_VERSION
	.align		4
        /*0030*/ 	.byte	0x03, 0x5f
        /*0032*/ 	.short	0x0101


	//----- nvinfo : EIATTR_VRC_CTA_INIT_COUNT
	.align		4
        /*0034*/ 	.byte	0x02, 0x4a
	.zero		1
	.zero		1


	//----- nvinfo : EIATTR_EXIT_INSTR_OFFSETS
	.align		4
        /*0038*/ 	.byte	0x04, 0x1c
        /*003a*/ 	.short	(.L_31 - .L_30)


	//   ....[0]....
.L_30:
        /*003c*/ 	.word	0x00000070


	//   ....[1]....
        /*0040*/ 	.word	0x000000e0


	//----- nvinfo : EIATTR_CBANK_PARAM_SIZE
	.align		4
.L_31:
        /*0044*/ 	.byte	0x03, 0x19
        /*0046*/ 	.short	0x000c


	//----- nvinfo : EIATTR_PARAM_CBANK
	.align		4
        /*0048*/ 	.byte	0x04, 0x0a
        /*004a*/ 	.short	(.L_33 - .L_32)
	.align		4
.L_32:
        /*004c*/ 	.word	index@(.nv.constant0._Z3AOSP8Particlei)
        /*0050*/ 	.short	0x0380
        /*0052*/ 	.short	0x000c


	//----- nvinfo : EIATTR_SW_WAR
	.align		4
.L_33:
        /*0054*/ 	.byte	0x04, 0x36
        /*0056*/ 	.short	(.L_35 - .L_34)
.L_34:
        /*0058*/ 	.word	0x00000008
.L_35:


//--------------------- .nv.callgraph             --------------------------
	.section	.nv.callgraph,"",@"SHT_CUDA_CALLGRAPH"
	.align	4
	.sectionentsize	8
	.align		4
        /*0000*/ 	.word	0x00000000
	.align		4
        /*0004*/ 	.word	0xffffffff
	.align		4
        /*0008*/ 	.word	0x00000000
	.align		4
        /*000c*/ 	.word	0xfffffffe
	.align		4
        /*0010*/ 	.word	0x00000000
	.align		4
        /*0014*/ 	.word	0xfffffffd
	.align		4
        /*0018*/ 	.word	0x00000000
	.align		4
        /*001c*/ 	.word	0xfffffffc


//--------------------- .text._Z3SOAPfi           --------------------------
	.section	.text._Z3SOAPfi,"ax",@progbits
	.align	128
        .global         _Z3SOAPfi
        .type           _Z3SOAPfi,@function
        .size           _Z3SOAPfi,(.L_x_2 - _Z3SOAPfi)
        .other          _Z3SOAPfi,@"STO_CUDA_ENTRY STV_DEFAULT"
_Z3SOAPfi:
.text._Z3SOAPfi:
[----:B------:R-:W-:Y:S01]  /*0000*/  LDC R1, c[0x0][0x37c] ;  /* 0x0000df00ff017b82 */ /* 0x000fe20000000800 */
[----:B------:R-:W0:Y:S07]  /*0010*/  S2R R0, SR_TID.X ;  /* 0x0000000000007919 */ /* 0x000e2e0000002100 */
[----:B------:R-:W0:Y:S01]  /*0020*/  S2UR UR4, SR_CTAID.X ;  /* 0x00000000000479c3 */ /* 0x000e220000002500 */
[----:B------:R-:W1:Y:S07]  /*0030*/  LDCU UR5, c[0x0][0x388] ;  /* 0x00007100ff0577ac */ /* 0x000e6e0008000800 */
[----:B------:R-:W0:Y:S02]  /*0040*/  LDC R5, c[0x0][0x360] ;  /* 0x0000d800ff057b82 */ /* 0x000e240000000800 */
[----:B0-----:R-:W-:-:S05]  /*0050*/  IMAD R5, R5, UR4, R0 ;  /* 0x0000000405057c24 */ /* 0x001fca000f8e0200 */
[----:B-1----:R-:W-:-:S13]  /*0060*/  ISETP.GE.AND P0, PT, R5, UR5, PT ;  /* 0x0000000505007c0c */ /* 0x002fda000bf06270 */
[----:B------:R-:W-:Y:S05]  /*0070*/  @P0 EXIT ;  /* 0x000000000000094d */ /* 0x000fea0003800000 */
[----:B------:R-:W0:Y:S01]  /*0080*/  LDC.64 R2, c[0x0][0x380] ;  /* 0x0000e000ff027b82 */ /* 0x000e220000000a00 */
[----:B------:R-:W1:Y:S01]  /*0090*/  LDCU.64 UR4, c[0x0][0x358] ;  /* 0x00006b00ff0477ac */ /* 0x000e620008000a00 */
[----:B0-----:R-:W-:-:S05]  /*00a0*/  IMAD.WIDE R2, R5, 0x4, R2 ;  /* 0x0000000405027825 */ /* 0x001fca00078e0202 */
[----:B-1----:R-:W2:Y:S02]  /*00b0*/  LDG.E R0, desc[UR4][R2.64] ;  /* 0x0000000402007981 */ /* 0x002ea4000c1e1900 */
[----:B--2---:R-:W-:-:S05]  /*00c0*/  FADD R5, R0, 1 ;  /* 0x3f80000000057421 */ /* 0x004fca0000000000 */
[----:B------:R-:W-:Y:S01]  /*00d0*/  STG.E desc[UR4][R2.64], R5 ;  /* 0x0000000502007986 */ /* 0x000fe2000c101904 */
[----:B------:R-:W-:Y:S05]  /*00e0*/  EXIT ;  /* 0x000000000000794d */ /* 0x000fea0003800000 */
.L_x_0:
[----:B------:R-:W-:-:S00]  /*00f0*/  BRA `(.L_x_0) ;  /* 0xfffffffc00fc7947 */ /* 0x000fc0000383ffff */
[----:B------:R-:W-:-:S00]  /*0100*/  NOP ;  /* 0x0000000000007918 */ /* 0x000fc00000000000 */
[----:B------:R-:W-:-:S00]  /*0110*/  NOP ;  /* 0x0000000000007918 */ /* 0x000fc00000000000 */
[----:B------:R-:W-:-:S00]  /*0120*/  NOP ;  /* 0x0000000000007918 */ /* 0x000fc00000000000 */
[----:B------:R-:W-:-:S00]  /*0130*/  NOP ;  /* 0x0000000000007918 */ /* 0x000fc00000000000 */
[----:B------:R-:W-:-:S00]  /*0140*/  NOP ;  /* 0x0000000000007918 */ /* 0x000fc00000000000 */
[----:B------:R-:W-:-:S00]  /*0150*/  NOP ;  /* 0x0000000000007918 */ /* 0x000fc00000000000 */
[----:B------:R-:W-:-:S00]  /*0160*/  NOP ;  /* 0x0000000000007918 */ /* 0x000fc00000000000 */
[----:B------:R-:W-:-:S00]  /*0170*/  NOP ;  /* 0x0000000000007918 */ /* 0x000fc00000000000 */
.L_x_2:


//--------------------- .text._Z3AOSP8Particlei   --------------------------
	.section	.text._Z3AOSP8Particlei,"ax",@progbits
	.align	128
        .global         _Z3AOSP8Particlei
        .type           _Z3AOSP8Particlei,@function
        .size           _Z3AOSP8Particlei,(.L_x_3 - _Z3AOSP8Particlei)
        .other          _Z3AOSP8Particlei,@"STO_CUDA_ENTRY STV_DEFAULT"
_Z3AOSP8Particlei:
.text._Z3AOSP8Particlei:
        /* <DEDUP_REMOVED lines=15> */
.L_x_1:
        /* <DEDUP_REMOVED lines=9> */
.L_x_3:


//--------------------- .nv.shared.reserved.0     --------------------------
	.section	.nv.shared.reserved.0,"aw",@nobits
	.weak		__nv_reservedSMEM_offset_0_alias
	.size		__nv_reservedSMEM_offset_0_alias, 0, 64
	.other		__nv_reservedSMEM_offset_0_alias,@"STO_CUDA_RESERVED_SHARED STV_DEFAULT"
__nv_reservedSMEM_offset_0_alias:
	.zero		0
	.zero		64


//--------------------- .nv.constant0._Z3SOAPfi   --------------------------
	.section	.nv.constant0._Z3SOAPfi,"a",@progbits
	.sectionflags	@""
	.align	4
.nv.constant0._Z3SOAPfi:
	.zero		908


//--------------------- .nv.constant0._Z3AOSP8Particlei --------------------------
	.section	.nv.constant0._Z3AOSP8Particlei,"a",@progbits
	.sectionflags	@""
	.align	4
.nv.constant0._Z3AOSP8Particlei:
	.zero		908


//--------------------- SYMBOLS --------------------------

	.type		.nv.reservedSmem.offset0,@object
	.size		.nv.reservedSmem.offset0,0x4
